//
// Generated by NVIDIA NVVM Compiler
//
// Compiler Build ID: CL-36424714
// Cuda compilation tools, release 13.0, V13.0.88
// Based on NVVM 20.0.0
//

.version 9.0
.target sm_100
.address_size 64

	// .globl	_Z20histo_private_kernelPcjPj
// _ZZ20histo_private_kernelPcjPjE7histo_s has been demoted

.visible .entry _Z20histo_private_kernelPcjPj(
	.param .u64 .ptr .align 1 _Z20histo_private_kernelPcjPj_param_0,
	.param .u32 _Z20histo_private_kernelPcjPj_param_1,
	.param .u64 .ptr .align 1 _Z20histo_private_kernelPcjPj_param_2
)
{
	.reg .pred 	%p<32>;
	.reg .b16 	%rs<46>;
	.reg .b32 	%r<131>;
	.reg .b64 	%rd<23>;
	// demoted variable
	.shared .align 4 .b8 _ZZ20histo_private_kernelPcjPjE7histo_s[28];
	ld.param.u64 	%rd12, [_Z20histo_private_kernelPcjPj_param_0];
	ld.param.u32 	%r32, [_Z20histo_private_kernelPcjPj_param_1];
	ld.param.u64 	%rd11, [_Z20histo_private_kernelPcjPj_param_2];
	cvta.to.global.u64 	%rd1, %rd12;
	mov.u32 	%r130, %tid.x;
	setp.gt.u32 	%p1, %r130, 6;
	@%p1 bra 	$L__BB0_3;
	mov.u32 	%r2, %ntid.x;
	shl.b32 	%r33, %r130, 2;
	mov.u32 	%r34, _ZZ20histo_private_kernelPcjPjE7histo_s;
	add.s32 	%r122, %r34, %r33;
	shl.b32 	%r4, %r2, 2;
	mov.u32 	%r123, %r130;
$L__BB0_2:
	mov.b32 	%r35, 0;
	st.shared.u32 	[%r122], %r35;
	add.s32 	%r123, %r123, %r2;
	add.s32 	%r122, %r122, %r4;
	setp.lt.u32 	%p2, %r123, 7;
	@%p2 bra 	$L__BB0_2;
$L__BB0_3:
	bar.sync 	0;
	mov.u32 	%r36, %ctaid.x;
	mov.u32 	%r9, %ntid.x;
	mad.lo.s32 	%r37, %r36, %r9, %r130;
	shl.b32 	%r126, %r37, 2;
	setp.ge.u32 	%p3, %r126, %r32;
	setp.eq.s32 	%p4, %r126, -4;
	or.pred  	%p5, %p3, %p4;
	@%p5 bra 	$L__BB0_44;
	add.s32 	%r38, %r126, 4;
	min.u32 	%r39, %r32, %r38;
	add.s32 	%r40, %r126, 1;
	max.u32 	%r11, %r39, %r40;
	sub.s32 	%r12, %r11, %r126;
	and.b32  	%r13, %r12, 7;
	sub.s32 	%r41, %r126, %r11;
	setp.gt.u32 	%p6, %r41, -8;
	@%p6 bra 	$L__BB0_23;
	and.b32  	%r42, %r12, -8;
	neg.s32 	%r124, %r42;
	cvt.u64.u32 	%rd13, %r126;
	add.s64 	%rd14, %rd13, %rd1;
	add.s64 	%rd21, %rd14, 3;
$L__BB0_6:
	.pragma "nounroll";
	ld.global.u8 	%rs16, [%rd21+-3];
	add.s16 	%rs1, %rs16, -97;
	and.b16  	%rs17, %rs1, 255;
	setp.gt.u16 	%p7, %rs17, 25;
	@%p7 bra 	$L__BB0_8;
	cvt.u32.u16 	%r43, %rs1;
	and.b32  	%r44, %r43, 252;
	mov.u32 	%r45, _ZZ20histo_private_kernelPcjPjE7histo_s;
	add.s32 	%r46, %r45, %r44;
	atom.shared.add.u32 	%r47, [%r46], 1;
$L__BB0_8:
	ld.global.u8 	%rs18, [%rd21+-2];
	add.s16 	%rs2, %rs18, -97;
	and.b16  	%rs19, %rs2, 255;
	setp.gt.u16 	%p8, %rs19, 25;
	@%p8 bra 	$L__BB0_10;
	cvt.u32.u16 	%r48, %rs2;
	and.b32  	%r49, %r48, 252;
	mov.u32 	%r50, _ZZ20histo_private_kernelPcjPjE7histo_s;
	add.s32 	%r51, %r50, %r49;
	atom.shared.add.u32 	%r52, [%r51], 1;
$L__BB0_10:
	ld.global.u8 	%rs20, [%rd21+-1];
	add.s16 	%rs3, %rs20, -97;
	and.b16  	%rs21, %rs3, 255;
	setp.gt.u16 	%p9, %rs21, 25;
	@%p9 bra 	$L__BB0_12;
	cvt.u32.u16 	%r53, %rs3;
	and.b32  	%r54, %r53, 252;
	mov.u32 	%r55, _ZZ20histo_private_kernelPcjPjE7histo_s;
	add.s32 	%r56, %r55, %r54;
	atom.shared.add.u32 	%r57, [%r56], 1;
$L__BB0_12:
	ld.global.u8 	%rs22, [%rd21];
	add.s16 	%rs4, %rs22, -97;
	and.b16  	%rs23, %rs4, 255;
	setp.gt.u16 	%p10, %rs23, 25;
	@%p10 bra 	$L__BB0_14;
	cvt.u32.u16 	%r58, %rs4;
	and.b32  	%r59, %r58, 252;
	mov.u32 	%r60, _ZZ20histo_private_kernelPcjPjE7histo_s;
	add.s32 	%r61, %r60, %r59;
	atom.shared.add.u32 	%r62, [%r61], 1;
$L__BB0_14:
	ld.global.u8 	%rs24, [%rd21+1];
	add.s16 	%rs5, %rs24, -97;
	and.b16  	%rs25, %rs5, 255;
	setp.gt.u16 	%p11, %rs25, 25;
	@%p11 bra 	$L__BB0_16;
	cvt.u32.u16 	%r63, %rs5;
	and.b32  	%r64, %r63, 252;
	mov.u32 	%r65, _ZZ20histo_private_kernelPcjPjE7histo_s;
	add.s32 	%r66, %r65, %r64;
	atom.shared.add.u32 	%r67, [%r66], 1;
$L__BB0_16:
	ld.global.u8 	%rs26, [%rd21+2];
	add.s16 	%rs6, %rs26, -97;
	and.b16  	%rs27, %rs6, 255;
	setp.gt.u16 	%p12, %rs27, 25;
	@%p12 bra 	$L__BB0_18;
	cvt.u32.u16 	%r68, %rs6;
	and.b32  	%r69, %r68, 252;
	mov.u32 	%r70, _ZZ20histo_private_kernelPcjPjE7histo_s;
	add.s32 	%r71, %r70, %r69;
	atom.shared.add.u32 	%r72, [%r71], 1;
$L__BB0_18:
	ld.global.u8 	%rs28, [%rd21+3];
	add.s16 	%rs7, %rs28, -97;
	and.b16  	%rs29, %rs7, 255;
	setp.gt.u16 	%p13, %rs29, 25;
	@%p13 bra 	$L__BB0_20;
	cvt.u32.u16 	%r73, %rs7;
	and.b32  	%r74, %r73, 252;
	mov.u32 	%r75, _ZZ20histo_private_kernelPcjPjE7histo_s;
	add.s32 	%r76, %r75, %r74;
	atom.shared.add.u32 	%r77, [%r76], 1;
$L__BB0_20:
	ld.global.u8 	%rs30, [%rd21+4];
	add.s16 	%rs8, %rs30, -97;
	and.b16  	%rs31, %rs8, 255;
	setp.gt.u16 	%p14, %rs31, 25;
	@%p14 bra 	$L__BB0_22;
	cvt.u32.u16 	%r78, %rs8;
	and.b32  	%r79, %r78, 252;
	mov.u32 	%r80, _ZZ20histo_private_kernelPcjPjE7histo_s;
	add.s32 	%r81, %r80, %r79;
	atom.shared.add.u32 	%r82, [%r81], 1;
$L__BB0_22:
	add.s32 	%r126, %r126, 8;
	add.s32 	%r124, %r124, 8;
	add.s64 	%rd21, %rd21, 8;
	setp.ne.s32 	%p15, %r124, 0;
	@%p15 bra 	$L__BB0_6;
$L__BB0_23:
	setp.eq.s32 	%p16, %r13, 0;
	@%p16 bra 	$L__BB0_44;
	and.b32  	%r20, %r11, 3;
	setp.lt.u32 	%p17, %r13, 4;
	@%p17 bra 	$L__BB0_34;
	cvt.u64.u32 	%rd15, %r126;
	add.s64 	%rd5, %rd1, %rd15;
	ld.global.u8 	%rs32, [%rd5];
	add.s16 	%rs9, %rs32, -97;
	and.b16  	%rs33, %rs9, 255;
	setp.gt.u16 	%p18, %rs33, 25;
	@%p18 bra 	$L__BB0_27;
	cvt.u32.u16 	%r83, %rs9;
	and.b32  	%r84, %r83, 252;
	mov.u32 	%r85, _ZZ20histo_private_kernelPcjPjE7histo_s;
	add.s32 	%r86, %r85, %r84;
	atom.shared.add.u32 	%r87, [%r86], 1;
$L__BB0_27:
	ld.global.u8 	%rs34, [%rd5+1];
	add.s16 	%rs10, %rs34, -97;
	and.b16  	%rs35, %rs10, 255;
	setp.gt.u16 	%p19, %rs35, 25;
	@%p19 bra 	$L__BB0_29;
	cvt.u32.u16 	%r88, %rs10;
	and.b32  	%r89, %r88, 252;
	mov.u32 	%r90, _ZZ20histo_private_kernelPcjPjE7histo_s;
	add.s32 	%r91, %r90, %r89;
	atom.shared.add.u32 	%r92, [%r91], 1;
$L__BB0_29:
	ld.global.u8 	%rs36, [%rd5+2];
	add.s16 	%rs11, %rs36, -97;
	and.b16  	%rs37, %rs11, 255;
	setp.gt.u16 	%p20, %rs37, 25;
	@%p20 bra 	$L__BB0_31;
	cvt.u32.u16 	%r93, %rs11;
	and.b32  	%r94, %r93, 252;
	mov.u32 	%r95, _ZZ20histo_private_kernelPcjPjE7histo_s;
	add.s32 	%r96, %r95, %r94;
	atom.shared.add.u32 	%r97, [%r96], 1;
$L__BB0_31:
	ld.global.u8 	%rs38, [%rd5+3];
	add.s16 	%rs12, %rs38, -97;
	and.b16  	%rs39, %rs12, 255;
	setp.gt.u16 	%p21, %rs39, 25;
	@%p21 bra 	$L__BB0_33;
	cvt.u32.u16 	%r98, %rs12;
	and.b32  	%r99, %r98, 252;
	mov.u32 	%r100, _ZZ20histo_private_kernelPcjPjE7histo_s;
	add.s32 	%r101, %r100, %r99;
	atom.shared.add.u32 	%r102, [%r101], 1;
$L__BB0_33:
	add.s32 	%r126, %r126, 4;
$L__BB0_34:
	setp.eq.s32 	%p22, %r20, 0;
	@%p22 bra 	$L__BB0_44;
	setp.eq.s32 	%p23, %r20, 1;
	@%p23 bra 	$L__BB0_41;
	cvt.u64.u32 	%rd16, %r126;
	add.s64 	%rd6, %rd1, %rd16;
	ld.global.u8 	%rs40, [%rd6];
	add.s16 	%rs13, %rs40, -97;
	and.b16  	%rs41, %rs13, 255;
	setp.gt.u16 	%p24, %rs41, 25;
	@%p24 bra 	$L__BB0_38;
	cvt.u32.u16 	%r103, %rs13;
	and.b32  	%r104, %r103, 252;
	mov.u32 	%r105, _ZZ20histo_private_kernelPcjPjE7histo_s;
	add.s32 	%r106, %r105, %r104;
	atom.shared.add.u32 	%r107, [%r106], 1;
$L__BB0_38:
	ld.global.u8 	%rs42, [%rd6+1];
	add.s16 	%rs14, %rs42, -97;
	and.b16  	%rs43, %rs14, 255;
	setp.gt.u16 	%p25, %rs43, 25;
	@%p25 bra 	$L__BB0_40;
	cvt.u32.u16 	%r108, %rs14;
	and.b32  	%r109, %r108, 252;
	mov.u32 	%r110, _ZZ20histo_private_kernelPcjPjE7histo_s;
	add.s32 	%r111, %r110, %r109;
	atom.shared.add.u32 	%r112, [%r111], 1;
$L__BB0_40:
	add.s32 	%r126, %r126, 2;
$L__BB0_41:
	and.b32  	%r113, %r11, 1;
	setp.eq.b32 	%p26, %r113, 1;
	not.pred 	%p27, %p26;
	@%p27 bra 	$L__BB0_44;
	cvt.u64.u32 	%rd17, %r126;
	add.s64 	%rd18, %rd1, %rd17;
	ld.global.u8 	%rs44, [%rd18];
	add.s16 	%rs15, %rs44, -97;
	and.b16  	%rs45, %rs15, 255;
	setp.gt.u16 	%p28, %rs45, 25;
	@%p28 bra 	$L__BB0_44;
	cvt.u32.u16 	%r114, %rs15;
	and.b32  	%r115, %r114, 252;
	mov.u32 	%r116, _ZZ20histo_private_kernelPcjPjE7histo_s;
	add.s32 	%r117, %r116, %r115;
	atom.shared.add.u32 	%r118, [%r117], 1;
$L__BB0_44:
	setp.gt.u32 	%p29, %r130, 6;
	bar.sync 	0;
	@%p29 bra 	$L__BB0_49;
	mul.wide.u32 	%rd19, %r130, 4;
	cvta.to.global.u64 	%rd20, %rd11;
	add.s64 	%rd22, %rd20, %rd19;
	mul.wide.u32 	%rd8, %r9, 4;
	shl.b32 	%r119, %r130, 2;
	mov.u32 	%r120, _ZZ20histo_private_kernelPcjPjE7histo_s;
	add.s32 	%r129, %r120, %r119;
	shl.b32 	%r26, %r9, 2;
$L__BB0_46:
	ld.shared.u32 	%r29, [%r129];
	setp.eq.s32 	%p30, %r29, 0;
	@%p30 bra 	$L__BB0_48;
	atom.global.add.u32 	%r121, [%rd22], %r29;
$L__BB0_48:
	add.s32 	%r130, %r130, %r9;
	add.s64 	%rd22, %rd22, %rd8;
	add.s32 	%r129, %r129, %r26;
	setp.lt.u32 	%p31, %r130, 7;
	@%p31 bra 	$L__BB0_46;
$L__BB0_49:
	ret;

}


// ===== COMPILED SASS (sm_100) =====

	.target	sm_100

	.elftype	@"ET_EXEC"


//--------------------- .note.nv.tkinfo           --------------------------
	.section	.note.nv.tkinfo,"",@"SHT_NOTE"
	.sectionflags	@"SHF_NOTE_NV_TKINFO"
	.tkinfo
        /*0018*/ 	.word	0x00000002
        /*0030*/ 	.string	""
        /*0030*/ 	.string	"ptxas"
        /*0030*/ 	.string	"Cuda compilation tools, release 13.0, V13.0.88"
        /*0030*/ 	.string	"Build cuda_13.0.r13.0/compiler.36424714_0"
        /*0030*/ 	.string	"-arch sm_100 -m 64 "



//--------------------- .note.nv.cuinfo           --------------------------
	.section	.note.nv.cuinfo,"",@"SHT_NOTE"
	.sectionflags	@"SHF_NOTE_NV_CUINFO"
        /*0018*/ 	.short	0x0002
        /*001a*/ 	.short	0x0064
        /*001c*/ 	.short	0x0082
	.zero		2


//--------------------- .nv.info                  --------------------------
	.section	.nv.info,"",@"SHT_CUDA_INFO"
	.align	4


	//----- nvinfo : EIATTR_REGCOUNT
	.align		4
        /*0000*/ 	.byte	0x04, 0x2f
        /*0002*/ 	.short	(.L_1 - .L_0)
	.align		4
.L_0:
        /*0004*/ 	.word	index@(_Z20histo_private_kernelPcjPj)
        /*0008*/ 	.word	0x00000016


	//----- nvinfo : EIATTR_FRAME_SIZE
	.align		4
.L_1:
        /*000c*/ 	.byte	0x04, 0x11
        /*000e*/ 	.short	(.L_3 - .L_2)
	.align		4
.L_2:
        /*0010*/ 	.word	index@(_Z20histo_private_kernelPcjPj)
        /*0014*/ 	.word	0x00000000


	//----- nvinfo : EIATTR_MIN_STACK_SIZE
	.align		4
.L_3:
        /*0018*/ 	.byte	0x04, 0x12
        /*001a*/ 	.short	(.L_5 - .L_4)
	.align		4
.L_4:
        /*001c*/ 	.word	index@(_Z20histo_private_kernelPcjPj)
        /*0020*/ 	.word	0x00000000
.L_5:


//--------------------- .nv.compat                --------------------------
	.section	.nv.compat,"",@"SHT_CUDA_COMPAT_INFO"
	.align	4
        /*0000*/ 	.byte	0x02, 0x09, 0x00, 0x00, 0x02, 0x02, 0x01, 0x00, 0x02, 0x05, 0x05, 0x00, 0x03, 0x07, 0x01, 0x01
        /*0010*/ 	.byte	0x02, 0x03, 0x00, 0x00, 0x02, 0x06, 0x01, 0x00, 0x04, 0x0b, 0x08, 0x00, 0x09, 0x00, 0x00, 0x00
        /*0020*/ 	.byte	0x00, 0x00, 0x00, 0x00


//--------------------- .nv.info._Z20histo_private_kernelPcjPj --------------------------
	.section	.nv.info._Z20histo_private_kernelPcjPj,"",@"SHT_CUDA_INFO"
	.sectionflags	@""
	.align	4


	//----- nvinfo : EIATTR_CUDA_API_VERSION
	.align		4
        /*0000*/ 	.byte	0x04, 0x37
        /*0002*/ 	.short	(.L_7 - .L_6)
.L_6:
        /*0004*/ 	.word	0x00000082


	//----- nvinfo : EIATTR_KPARAM_INFO
	.align		4
.L_7:
        /*0008*/ 	.byte	0x04, 0x17
        /*000a*/ 	.short	(.L_9 - .L_8)
.L_8:
        /*000c*/ 	.word	0x00000000
        /*0010*/ 	.short	0x0002
        /*0012*/ 	.short	0x0010
        /*0014*/ 	.byte	0x00, 0xf5, 0x21, 0x00


	//----- nvinfo : EIATTR_KPARAM_INFO
	.align		4
.L_9:
        /*0018*/ 	.byte	0x04, 0x17
        /*001a*/ 	.short	(.L_11 - .L_10)
.L_10:
        /*001c*/ 	.word	0x00000000
        /*0020*/ 	.short	0x0001
        /*0022*/ 	.short	0x0008
        /*0024*/ 	.byte	0x00, 0xf0, 0x11, 0x00


	//----- nvinfo : EIATTR_KPARAM_INFO
	.align		4
.L_11:
        /*0028*/ 	.byte	0x04, 0x17
        /*002a*/ 	.short	(.L_13 - .L_12)
.L_12:
        /*002c*/ 	.word	0x00000000
        /*0030*/ 	.short	0x0000
        /*0032*/ 	.short	0x0000
        /*0034*/ 	.byte	0x00, 0xf5, 0x21, 0x00


	//----- nvinfo : EIATTR_SPARSE_MMA_MASK
	.align		4
.L_13:
        /*0038*/ 	.byte	0x03, 0x50
        /*003a*/ 	.short	0x0000


	//----- nvinfo : EIATTR_MAXREG_COUNT
	.align		4
        /*003c*/ 	.byte	0x03, 0x1b
        /*003e*/ 	.short	0x00ff


	//----- nvinfo : EIATTR_NUM_BARRIERS
	.align		4
        /*0040*/ 	.byte	0x02, 0x4c
        /*0042*/ 	.byte	0x01
	.zero		1


	//----- nvinfo : EIATTR_MERCURY_ISA_VERSION
	.align		4
        /*0044*/ 	.byte	0x03, 0x5f
        /*0046*/ 	.short	0x0101


	//----- nvinfo : EIATTR_VRC_CTA_INIT_COUNT
	.align		4
        /*0048*/ 	.byte	0x02, 0x4a
	.zero		1
	.zero		1


	//----- nvinfo : EIATTR_EXIT_INSTR_OFFSETS
	.align		4
        /*004c*/ 	.byte	0x04, 0x1c
        /*004e*/ 	.short	(.L_15 - .L_14)


	//   ....[0]....
.L_14:
        /*0050*/ 	.word	0x00001030


	//   ....[1]....
        /*0054*/ 	.word	0x00001150


	//----- nvinfo : EIATTR_CRS_STACK_SIZE
	.align		4
.L_15:
        /*0058*/ 	.byte	0x04, 0x1e
        /*005a*/ 	.short	(.L_17 - .L_16)
.L_16:
        /*005c*/ 	.word	0x00000000


	//----- nvinfo : EIATTR_CBANK_PARAM_SIZE
	.align		4
.L_17:
        /*0060*/ 	.byte	0x03, 0x19
        /*0062*/ 	.short	0x0018


	//----- nvinfo : EIATTR_PARAM_CBANK
	.align		4
        /*0064*/ 	.byte	0x04, 0x0a
        /*0066*/ 	.short	(.L_19 - .L_18)
	.align		4
.L_18:
        /*0068*/ 	.word	index@(.nv.constant0._Z20histo_private_kernelPcjPj)
        /*006c*/ 	.short	0x0380
        /*006e*/ 	.short	0x0018


	//----- nvinfo : EIATTR_SW_WAR
	.align		4
.L_19:
        /*0070*/ 	.byte	0x04, 0x36
        /*0072*/ 	.short	(.L_21 - .L_20)
.L_20:
        /*0074*/ 	.word	0x00000008
.L_21:


//--------------------- .nv.callgraph             --------------------------
	.section	.nv.callgraph,"",@"SHT_CUDA_CALLGRAPH"
	.align	4
	.sectionentsize	8
	.align		4
        /*0000*/ 	.word	0x00000000
	.align		4
        /*0004*/ 	.word	0xffffffff
	.align		4
        /*0008*/ 	.word	0x00000000
	.align		4
        /*000c*/ 	.word	0xfffffffe
	.align		4
        /*0010*/ 	.word	0x00000000
	.align		4
        /*0014*/ 	.word	0xfffffffd
	.align		4
        /*0018*/ 	.word	0x00000000
	.align		4
        /*001c*/ 	.word	0xfffffffc


//--------------------- .text._Z20histo_private_kernelPcjPj --------------------------
	.section	.text._Z20histo_private_kernelPcjPj,"ax",@progbits
	.align	128
        .global         _Z20histo_private_kernelPcjPj
        .type           _Z20histo_private_kernelPcjPj,@function
        .size           _Z20histo_private_kernelPcjPj,(.L_x_44 - _Z20histo_private_kernelPcjPj)
        .other          _Z20histo_private_kernelPcjPj,@"STO_CUDA_ENTRY STV_DEFAULT"
_Z20histo_private_kernelPcjPj:
.text._Z20histo_private_kernelPcjPj:
[----:B------:R-:W-:Y:S01]  /*0000*/  LDC R1, c[0x0][0x37c] ;  /* 0x0000df00ff017b82 */ /* 0x000fe20000000800 */
[----:B------:R-:W0:Y:S01]  /*0010*/  S2R R0, SR_TID.X ;  /* 0x0000000000007919 */ /* 0x000e220000002100 */
[----:B------:R-:W-:Y:S01]  /*0020*/  BSSY.RECONVERGENT B0, `(.L_x_0) ;  /* 0x000000e000007945 */ /* 0x000fe20003800200 */
[----:B0-----:R-:W-:-:S13]  /*0030*/  ISETP.GT.U32.AND P0, PT, R0, 0x6, PT ;  /* 0x000000060000780c */ /* 0x001fda0003f04070 */
[----:B------:R-:W-:Y:S05]  /*0040*/  @P0 BRA `(.L_x_1) ;  /* 0x00000000002c0947 */ /* 0x000fea0003800000 */
[----:B------:R-:W0:Y:S01]  /*0050*/  S2UR UR5, SR_CgaCtaId ;  /* 0x00000000000579c3 */ /* 0x000e220000008800 */
[----:B------:R-:W-:Y:S01]  /*0060*/  UMOV UR4, 0x400 ;  /* 0x0000040000047882 */ /* 0x000fe20000000000 */
[----:B------:R-:W-:-:S06]  /*0070*/  IMAD.MOV.U32 R3, RZ, RZ, R0 ;  /* 0x000000ffff037224 */ /* 0x000fcc00078e0000 */
[----:B------:R-:W1:Y:S01]  /*0080*/  LDC R4, c[0x0][0x360] ;  /* 0x0000d800ff047b82 */ /* 0x000e620000000800 */
[----:B0-----:R-:W-:-:S06]  /*0090*/  ULEA UR4, UR5, UR4, 0x18 ;  /* 0x0000000405047291 */ /* 0x001fcc000f8ec0ff */
[----:B------:R-:W-:-:S07]  /*00a0*/  LEA R2, R0, UR4, 0x2 ;  /* 0x0000000400027c11 */ /* 0x000fce000f8e10ff */
.L_x_2:
[C---:B-1----:R-:W-:Y:S01]  /*00b0*/  IMAD.IADD R3, R4.reuse, 0x1, R3 ;  /* 0x0000000104037824 */ /* 0x042fe200078e0203 */
[----:B------:R0:W-:Y:S04]  /*00c0*/  STS [R2], RZ ;  /* 0x000000ff02007388 */ /* 0x0001e80000000800 */
[----:B------:R-:W-:Y:S01]  /*00d0*/  ISETP.GE.U32.AND P0, PT, R3, 0x7, PT ;  /* 0x000000070300780c */ /* 0x000fe20003f06070 */
[----:B0-----:R-:W-:-:S12]  /*00e0*/  IMAD R2, R4, 0x4, R2 ;  /* 0x0000000404027824 */ /* 0x001fd800078e0202 */
[----:B------:R-:W-:Y:S05]  /*00f0*/  @!P0 BRA `(.L_x_2) ;  /* 0xfffffffc00ec8947 */ /* 0x000fea000383ffff */
.L_x_1:
[----:B------:R-:W-:Y:S05]  /*0100*/  BSYNC.RECONVERGENT B0 ;  /* 0x0000000000007941 */ /* 0x000fea0003800200 */
.L_x_0:
[----:B------:R-:W0:Y:S08]  /*0110*/  S2UR UR4, SR_CTAID.X ;  /* 0x00000000000479c3 */ /* 0x000e300000002500 */
[----:B------:R-:W-:Y:S06]  /*0120*/  BAR.SYNC.DEFER_BLOCKING 0x0 ;  /* 0x0000000000007b1d */ /* 0x000fec0000010000 */
[----:B------:R-:W1:Y:S02]  /*0130*/  LDCU.64 UR6, c[0x0][0x358] ;  /* 0x00006b00ff0677ac */ /* 0x000e640008000a00 */
[----:B------:R-:W0:Y:S01]  /*0140*/  LDC R3, c[0x0][0x360] ;  /* 0x0000d800ff037b82 */ /* 0x000e220000000800 */
[----:B------:R-:W-:Y:S07]  /*0150*/  BSSY.RECONVERGENT B0, `(.L_x_3) ;  /* 0x00000eb000007945 */ /* 0x000fee0003800200 */
[----:B------:R-:W2:Y:S01]  /*0160*/  LDC R7, c[0x0][0x388] ;  /* 0x0000e200ff077b82 */ /* 0x000ea20000000800 */
[----:B0-----:R-:W-:-:S04]  /*0170*/  IMAD R2, R3, UR4, R0 ;  /* 0x0000000403027c24 */ /* 0x001fc8000f8e0200 */
[----:B------:R-:W-:-:S05]  /*0180*/  IMAD.SHL.U32 R2, R2, 0x4, RZ ;  /* 0x0000000402027824 */ /* 0x000fca00078e00ff */
[----:B------:R-:W-:-:S04]  /*0190*/  ISETP.NE.AND P0, PT, R2, -0x4, PT ;  /* 0xfffffffc0200780c */ /* 0x000fc80003f05270 */
[----:B--2---:R-:W-:-:S13]  /*01a0*/  ISETP.GE.U32.OR P0, PT, R2, R7, !P0 ;  /* 0x000000070200720c */ /* 0x004fda0004706470 */
[----:B-1----:R-:W-:Y:S05]  /*01b0*/  @P0 BRA `(.L_x_4) ;  /* 0x0000000c00900947 */ /* 0x002fea0003800000 */
[C---:B------:R-:W-:Y:S01]  /*01c0*/  VIADDMNMX.U32 R7, R2.reuse, 0x4, R7, PT ;  /* 0x0000000402077846 */ /* 0x040fe20003800007 */
[----:B------:R-:W-:Y:S03]  /*01d0*/  BSSY.RECONVERGENT B1, `(.L_x_5) ;  /* 0x0000075000017945 */ /* 0x000fe60003800200 */
[----:B------:R-:W-:-:S05]  /*01e0*/  VIADDMNMX.U32 R7, R2, 0x1, R7, !PT ;  /* 0x0000000102077846 */ /* 0x000fca0007800007 */
[----:B------:R-:W-:Y:S02]  /*01f0*/  IMAD.IADD R4, R2, 0x1, -R7 ;  /* 0x0000000102047824 */ /* 0x000fe400078e0a07 */
[----:B------:R-:W-:-:S03]  /*0200*/  IMAD.IADD R6, R7, 0x1, -R2 ;  /* 0x0000000107067824 */ /* 0x000fc600078e0a02 */
[----:B------:R-:W-:Y:S02]  /*0210*/  ISETP.GT.U32.AND P0, PT, R4, -0x8, PT ;  /* 0xfffffff80400780c */ /* 0x000fe40003f04070 */
[----:B------:R-:W-:-:S11]  /*0220*/  LOP3.LUT R16, R6, 0x7, RZ, 0xc0, !PT ;  /* 0x0000000706107812 */ /* 0x000fd600078ec0ff */
[----:B------:R-:W-:Y:S05]  /*0230*/  @P0 BRA `(.L_x_6) ;  /* 0x0000000400b80947 */ /* 0x000fea0003800000 */
[----:B------:R-:W0:Y:S01]  /*0240*/  LDCU.64 UR4, c[0x0][0x380] ;  /* 0x00007000ff0477ac */ /* 0x000e220008000a00 */
[----:B------:R-:W-:-:S05]  /*0250*/  LOP3.LUT R6, R6, 0xfffffff8, RZ, 0xc0, !PT ;  /* 0xfffffff806067812 */ /* 0x000fca00078ec0ff */
[----:B------:R-:W-:Y:S01]  /*0260*/  IMAD.MOV R6, RZ, RZ, -R6 ;  /* 0x000000ffff067224 */ /* 0x000fe200078e0a06 */
[----:B0-----:R-:W-:-:S04]  /*0270*/  IADD3 R4, P0, PT, R2, UR4, RZ ;  /* 0x0000000402047c10 */ /* 0x001fc8000ff1e0ff */
[----:B------:R-:W-:-:S04]  /*0280*/  IADD3 R4, P1, PT, R4, 0x3, RZ ;  /* 0x0000000304047810 */ /* 0x000fc80007f3e0ff */
[----:B------:R-:W-:-:S09]  /*0290*/  IADD3.X R5, PT, PT, RZ, UR5, RZ, P1, P0 ;  /* 0x00000005ff057c10 */ /* 0x000fd20008fe04ff */
.L_x_23:
[----:B0-2---:R-:W2:Y:S04]  /*02a0*/  LDG.E.U8 R9, desc[UR6][R4.64+-0x3] ;  /* 0xfffffd0604097981 */ /* 0x005ea8000c1e1100 */
[----:B-1-3--:R-:W3:Y:S04]  /*02b0*/  LDG.E.U8 R10, desc[UR6][R4.64+-0x2] ;  /* 0xfffffe06040a7981 */ /* 0x00aee8000c1e1100 */
[----:B----4-:R-:W4:Y:S04]  /*02c0*/  LDG.E.U8 R11, desc[UR6][R4.64+-0x1] ;  /* 0xffffff06040b7981 */ /* 0x010f28000c1e1100 */
[----:B------:R-:W4:Y:S04]  /*02d0*/  LDG.E.U8 R12, desc[UR6][R4.64] ;  /* 0x00000006040c7981 */ /* 0x000f28000c1e1100 */
[----:B------:R0:W5:Y:S04]  /*02e0*/  LDG.E.U8 R13, desc[UR6][R4.64+0x1] ;  /* 0x00000106040d7981 */ /* 0x000168000c1e1100 */
[----:B------:R0:W5:Y:S04]  /*02f0*/  LDG.E.U8 R14, desc[UR6][R4.64+0x2] ;  /* 0x00000206040e7981 */ /* 0x000168000c1e1100 */
[----:B------:R0:W5:Y:S04]  /*0300*/  LDG.E.U8 R15, desc[UR6][R4.64+0x3] ;  /* 0x00000306040f7981 */ /* 0x000168000c1e1100 */
[----:B------:R0:W5:Y:S01]  /*0310*/  LDG.E.U8 R8, desc[UR6][R4.64+0x4] ;  /* 0x0000040604087981 */ /* 0x000162000c1e1100 */
[----:B------:R-:W-:Y:S01]  /*0320*/  BSSY.RECONVERGENT B2, `(.L_x_7) ;  /* 0x000000d000027945 */ /* 0x000fe20003800200 */
[----:B--2---:R-:W-:-:S05]  /*0330*/  VIADD R17, R9, 0xffffff9f ;  /* 0xffffff9f09117836 */ /* 0x004fca0000000000 */
[----:B------:R-:W-:-:S04]  /*0340*/  LOP3.LUT R9, R17, 0xff, RZ, 0xc0, !PT ;  /* 0x000000ff11097812 */ /* 0x000fc800078ec0ff */
[----:B------:R-:W-:Y:S01]  /*0350*/  ISETP.GT.U32.AND P0, PT, R9, 0x19, PT ;  /* 0x000000190900780c */ /* 0x000fe20003f04070 */
[----:B---3--:R-:W-:Y:S02]  /*0360*/  VIADD R9, R10, 0xffffff9f ;  /* 0xffffff9f0a097836 */ /* 0x008fe40000000000 */
[----:B----4-:R-:W-:Y:S02]  /*0370*/  VIADD R10, R11, 0xffffff9f ;  /* 0xffffff9f0b0a7836 */ /* 0x010fe40000000000 */
[----:B------:R-:W-:-:S08]  /*0380*/  VIADD R11, R12, 0xffffff9f ;  /* 0xffffff9f0c0b7836 */ /* 0x000fd00000000000 */
[----:B0-----:R-:W-:Y:S05]  /*0390*/  @P0 BRA `(.L_x_8) ;  /* 0x0000000000140947 */ /* 0x001fea0003800000 */
[----:B------:R-:W0:Y:S01]  /*03a0*/  S2UR UR5, SR_CgaCtaId ;  /* 0x00000000000579c3 */ /* 0x000e220000008800 */
[----:B------:R-:W-:Y:S01]  /*03b0*/  UMOV UR4, 0x400 ;  /* 0x0000040000047882 */ /* 0x000fe20000000000 */
[----:B------:R-:W-:Y:S01]  /*03c0*/  LOP3.LUT R12, R17, 0xfc, RZ, 0xc0, !PT ;  /* 0x000000fc110c7812 */ /* 0x000fe200078ec0ff */
[----:B0-----:R-:W-:-:S09]  /*03d0*/  ULEA UR4, UR5, UR4, 0x18 ;  /* 0x0000000405047291 */ /* 0x001fd2000f8ec0ff */
[----:B------:R0:W-:Y:S03]  /*03e0*/  ATOMS.POPC.INC.32 RZ, [R12+UR4] ;  /* 0x000000000cff7f8c */ /* 0x0001e6000d800004 */
.L_x_8:
[----:B------:R-:W-:Y:S05]  /*03f0*/  BSYNC.RECONVERGENT B2 ;  /* 0x0000000000027941 */ /* 0x000fea0003800200 */
.L_x_7:
[----:B0-----:R-:W-:Y:S01]  /*0400*/  LOP3.LUT R12, R9, 0xff, RZ, 0xc0, !PT ;  /* 0x000000ff090c7812 */ /* 0x001fe200078ec0ff */
[----:B-----5:R-:W-:Y:S01]  /*0410*/  VIADD R13, R13, 0xffffff9f ;  /* 0xffffff9f0d0d7836 */ /* 0x020fe20000000000 */
[----:B------:R-:W-:Y:S01]  /*0420*/  LOP3.LUT R17, R10, 0xff, RZ, 0xc0, !PT ;  /* 0x000000ff0a117812 */ /* 0x000fe200078ec0ff */
[----:B------:R-:W-:Y:S01]  /*0430*/  VIADD R14, R14, 0xffffff9f ;  /* 0xffffff9f0e0e7836 */ /* 0x000fe20000000000 */
[----:B------:R-:W-:Y:S01]  /*0440*/  ISETP.GT.U32.AND P6, PT, R12, 0x19, PT ;  /* 0x000000190c00780c */ /* 0x000fe20003fc4070 */
[----:B------:R-:W-:Y:S01]  /*0450*/  VIADD R15, R15, 0xffffff9f ;  /* 0xffffff9f0f0f7836 */ /* 0x000fe20000000000 */
[----:B------:R-:W-:Y:S01]  /*0460*/  LOP3.LUT R18, R11, 0xff, RZ, 0xc0, !PT ;  /* 0x000000ff0b127812 */ /* 0x000fe200078ec0ff */
[----:B------:R-:W-:Y:S01]  /*0470*/  VIADD R12, R8, 0xffffff9f ;  /* 0xffffff9f080c7836 */ /* 0x000fe20000000000 */
[----:B------:R-:W-:Y:S01]  /*0480*/  ISETP.GT.U32.AND P1, PT, R17, 0x19, PT ;  /* 0x000000191100780c */ /* 0x000fe20003f24070 */
[----:B------:R-:W-:Y:S01]  /*0490*/  VIADD R6, R6, 0x8 ;  /* 0x0000000806067836 */ /* 0x000fe20000000000 */
[----:B------:R-:W-:Y:S01]  /*04a0*/  ISETP.GT.U32.AND P0, PT, R18, 0x19, PT ;  /* 0x000000191200780c */ /* 0x000fe20003f04070 */
[----:B------:R-:W-:Y:S01]  /*04b0*/  BSSY.RECONVERGENT B2, `(.L_x_9) ;  /* 0x0000011000027945 */ /* 0x000fe20003800200 */
[----:B------:R-:W-:-:S02]  /*04c0*/  LOP3.LUT R18, R13, 0xff, RZ, 0xc0, !PT ;  /* 0x000000ff0d127812 */ /* 0x000fc400078ec0ff */
[----:B------:R-:W-:Y:S02]  /*04d0*/  P2R R17, PR, RZ, 0x2 ;  /* 0x00000002ff117803 */ /* 0x000fe40000000000 */
[----:B------:R-:W-:Y:S02]  /*04e0*/  ISETP.GT.U32.AND P1, PT, R18, 0x19, PT ;  /* 0x000000191200780c */ /* 0x000fe40003f24070 */
[----:B------:R-:W-:Y:S02]  /*04f0*/  LOP3.LUT R8, R14, 0xff, RZ, 0xc0, !PT ;  /* 0x000000ff0e087812 */ /* 0x000fe400078ec0ff */
[----:B------:R-:W-:Y:S02]  /*0500*/  LOP3.LUT R18, R15, 0xff, RZ, 0xc0, !PT ;  /* 0x000000ff0f127812 */ /* 0x000fe400078ec0ff */
[----:B------:R-:W-:Y:S02]  /*0510*/  LOP3.LUT R19, R12, 0xff, RZ, 0xc0, !PT ;  /* 0x000000ff0c137812 */ /* 0x000fe400078ec0ff */
[----:B------:R-:W-:-:S02]  /*0520*/  ISETP.GT.U32.AND P2, PT, R8, 0x19, PT ;  /* 0x000000190800780c */ /* 0x000fc40003f44070 */
[----:B------:R-:W-:Y:S02]  /*0530*/  ISETP.GT.U32.AND P3, PT, R18, 0x19, PT ;  /* 0x000000191200780c */ /* 0x000fe40003f64070 */
[----:B------:R-:W-:Y:S02]  /*0540*/  ISETP.GT.U32.AND P4, PT, R19, 0x19, PT ;  /* 0x000000191300780c */ /* 0x000fe40003f84070 */
[----:B------:R-:W-:Y:S01]  /*0550*/  ISETP.NE.AND P5, PT, R6, RZ, PT ;  /* 0x000000ff0600720c */ /* 0x000fe20003fa5270 */
[----:B------:R-:W-:-:S12]  /*0560*/  @P6 BRA `(.L_x_10) ;  /* 0x0000000000146947 */ /* 0x000fd80003800000 */
[----:B------:R-:W0:Y:S01]  /*0570*/  S2UR UR5, SR_CgaCtaId ;  /* 0x00000000000579c3 */ /* 0x000e220000008800 */
[----:B------:R-:W-:Y:S01]  /*0580*/  UMOV UR4, 0x400 ;  /* 0x0000040000047882 */ /* 0x000fe20000000000 */
[----:B------:R-:W-:Y:S01]  /*0590*/  LOP3.LUT R9, R9, 0xfc, RZ, 0xc0, !PT ;  /* 0x000000fc09097812 */ /* 0x000fe200078ec0ff */
[----:B0-----:R-:W-:-:S09]  /*05a0*/  ULEA UR4, UR5, UR4, 0x18 ;  /* 0x0000000405047291 */ /* 0x001fd2000f8ec0ff */
[----:B------:R0:W-:Y:S03]  /*05b0*/  ATOMS.POPC.INC.32 RZ, [R9+UR4] ;  /* 0x0000000009ff7f8c */ /* 0x0001e6000d800004 */
.L_x_10:
[----:B------:R-:W-:Y:S05]  /*05c0*/  BSYNC.RECONVERGENT B2 ;  /* 0x0000000000027941 */ /* 0x000fea0003800200 */
.L_x_9:
[----:B------:R-:W-:Y:S01]  /*05d0*/  ISETP.NE.AND P6, PT, R17, RZ, PT ;  /* 0x000000ff1100720c */ /* 0x000fe20003fc5270 */
[----:B------:R-:W-:-:S12]  /*05e0*/  BSSY.RECONVERGENT B2, `(.L_x_11) ;  /* 0x0000007000027945 */ /* 0x000fd80003800200 */
[----:B------:R-:W-:Y:S05]  /*05f0*/  @P6 BRA `(.L_x_12) ;  /* 0x0000000000146947 */ /* 0x000fea0003800000 */
[----:B------:R-:W1:Y:S01]  /*0600*/  S2UR UR5, SR_CgaCtaId ;  /* 0x00000000000579c3 */ /* 0x000e620000008800 */
[----:B------:R-:W-:Y:S01]  /*0610*/  UMOV UR4, 0x400 ;  /* 0x0000040000047882 */ /* 0x000fe20000000000 */
[----:B------:R-:W-:Y:S01]  /*0620*/  LOP3.LUT R10, R10, 0xfc, RZ, 0xc0, !PT ;  /* 0x000000fc0a0a7812 */ /* 0x000fe200078ec0ff */
[----:B-1----:R-:W-:-:S09]  /*0630*/  ULEA UR4, UR5, UR4, 0x18 ;  /* 0x0000000405047291 */ /* 0x002fd2000f8ec0ff */
[----:B------:R1:W-:Y:S03]  /*0640*/  ATOMS.POPC.INC.32 RZ, [R10+UR4] ;  /* 0x000000000aff7f8c */ /* 0x0003e6000d800004 */
.L_x_12:
[----:B------:R-:W-:Y:S05]  /*0650*/  BSYNC.RECONVERGENT B2 ;  /* 0x0000000000027941 */ /* 0x000fea0003800200 */
.L_x_11:
[----:B------:R-:W-:Y:S04]  /*0660*/  BSSY.RECONVERGENT B2, `(.L_x_13) ;  /* 0x0000007000027945 */ /* 0x000fe80003800200 */
[----:B------:R-:W-:Y:S05]  /*0670*/  @P0 BRA `(.L_x_14) ;  /* 0x0000000000140947 */ /* 0x000fea0003800000 */
[----:B------:R-:W2:Y:S01]  /*0680*/  S2UR UR5, SR_CgaCtaId ;  /* 0x00000000000579c3 */ /* 0x000ea20000008800 */
[----:B------:R-:W-:Y:S01]  /*0690*/  UMOV UR4, 0x400 ;  /* 0x0000040000047882 */ /* 0x000fe20000000000 */
[----:B------:R-:W-:Y:S01]  /*06a0*/  LOP3.LUT R11, R11, 0xfc, RZ, 0xc0, !PT ;  /* 0x000000fc0b0b7812 */ /* 0x000fe200078ec0ff */
[----:B--2---:R-:W-:-:S09]  /*06b0*/  ULEA UR4, UR5, UR4, 0x18 ;  /* 0x0000000405047291 */ /* 0x004fd2000f8ec0ff */
[----:B------:R2:W-:Y:S03]  /*06c0*/  ATOMS.POPC.INC.32 RZ, [R11+UR4] ;  /* 0x000000000bff7f8c */ /* 0x0005e6000d800004 */
.L_x_14:
[----:B------:R-:W-:Y:S05]  /*06d0*/  BSYNC.RECONVERGENT B2 ;  /* 0x0000000000027941 */ /* 0x000fea0003800200 */
.L_x_13:
[----:B------:R-:W-:Y:S04]  /*06e0*/  BSSY.RECONVERGENT B2, `(.L_x_15) ;  /* 0x0000007000027945 */ /* 0x000fe80003800200 */
[----:B------:R-:W-:Y:S05]  /*06f0*/  @P1 BRA `(.L_x_16) ;  /* 0x0000000000141947 */ /* 0x000fea0003800000 */
[----:B------:R-:W3:Y:S01]  /*0700*/  S2UR UR5, SR_CgaCtaId ;  /* 0x00000000000579c3 */ /* 0x000ee20000008800 */
[----:B------:R-:W-:Y:S01]  /*0710*/  UMOV UR4, 0x400 ;  /* 0x0000040000047882 */ /* 0x000fe20000000000 */
[----:B------:R-:W-:Y:S01]  /*0720*/  LOP3.LUT R8, R13, 0xfc, RZ, 0xc0, !PT ;  /* 0x000000fc0d087812 */ /* 0x000fe200078ec0ff */
[----:B---3--:R-:W-:-:S09]  /*0730*/  ULEA UR4, UR5, UR4, 0x18 ;  /* 0x0000000405047291 */ /* 0x008fd2000f8ec0ff */
[----:B------:R3:W-:Y:S03]  /*0740*/  ATOMS.POPC.INC.32 RZ, [R8+UR4] ;  /* 0x0000000008ff7f8c */ /* 0x0007e6000d800004 */
.L_x_16:
[----:B------:R-:W-:Y:S05]  /*0750*/  BSYNC.RECONVERGENT B2 ;  /* 0x0000000000027941 */ /* 0x000fea0003800200 */
.L_x_15:
[----:B------:R-:W-:Y:S04]  /*0760*/  BSSY.RECONVERGENT B2, `(.L_x_17) ;  /* 0x0000007000027945 */ /* 0x000fe80003800200 */
[----:B------:R-:W-:Y:S05]  /*0770*/  @P2 BRA `(.L_x_18) ;  /* 0x0000000000142947 */ /* 0x000fea0003800000 */
[----:B------:R-:W4:Y:S01]  /*0780*/  S2UR UR5, SR_CgaCtaId ;  /* 0x00000000000579c3 */ /* 0x000f220000008800 */
[----:B------:R-:W-:Y:S01]  /*0790*/  UMOV UR4, 0x400 ;  /* 0x0000040000047882 */ /* 0x000fe20000000000 */
[----:B---3--:R-:W-:Y:S01]  /*07a0*/  LOP3.LUT R8, R14, 0xfc, RZ, 0xc0, !PT ;  /* 0x000000fc0e087812 */ /* 0x008fe200078ec0ff */
[----:B----4-:R-:W-:-:S09]  /*07b0*/  ULEA UR4, UR5, UR4, 0x18 ;  /* 0x0000000405047291 */ /* 0x010fd2000f8ec0ff */
[----:B------:R4:W-:Y:S03]  /*07c0*/  ATOMS.POPC.INC.32 RZ, [R8+UR4] ;  /* 0x0000000008ff7f8c */ /* 0x0009e6000d800004 */
.L_x_18:
[----:B------:R-:W-:Y:S05]  /*07d0*/  BSYNC.RECONVERGENT B2 ;  /* 0x0000000000027941 */ /* 0x000fea0003800200 */
.L_x_17:
[----:B------:R-:W-:Y:S04]  /*07e0*/  BSSY.RECONVERGENT B2, `(.L_x_19) ;  /* 0x0000007000027945 */ /* 0x000fe80003800200 */
[----:B------:R-:W-:Y:S05]  /*07f0*/  @P3 BRA `(.L_x_20) ;  /* 0x0000000000143947 */ /* 0x000fea0003800000 */
[----:B------:R-:W5:Y:S01]  /*0800*/  S2UR UR5, SR_CgaCtaId ;  /* 0x00000000000579c3 */ /* 0x000f620000008800 */
[----:B------:R-:W-:Y:S01]  /*0810*/  UMOV UR4, 0x400 ;  /* 0x0000040000047882 */ /* 0x000fe20000000000 */
[----:B---34-:R-:W-:Y:S01]  /*0820*/  LOP3.LUT R8, R15, 0xfc, RZ, 0xc0, !PT ;  /* 0x000000fc0f087812 */ /* 0x018fe200078ec0ff */
[----:B-----5:R-:W-:-:S09]  /*0830*/  ULEA UR4, UR5, UR4, 0x18 ;  /* 0x0000000405047291 */ /* 0x020fd2000f8ec0ff */
[----:B------:R3:W-:Y:S03]  /*0840*/  ATOMS.POPC.INC.32 RZ, [R8+UR4] ;  /* 0x0000000008ff7f8c */ /* 0x0007e6000d800004 */
.L_x_20:
[----:B------:R-:W-:Y:S05]  /*0850*/  BSYNC.RECONVERGENT B2 ;  /* 0x0000000000027941 */ /* 0x000fea0003800200 */
.L_x_19:
[----:B------:R-:W-:Y:S04]  /*0860*/  BSSY.RECONVERGENT B2, `(.L_x_21) ;  /* 0x0000007000027945 */ /* 0x000fe80003800200 */
[----:B------:R-:W-:Y:S05]  /*0870*/  @P4 BRA `(.L_x_22) ;  /* 0x0000000000144947 */ /* 0x000fea0003800000 */
[----:B------:R-:W5:Y:S01]  /*0880*/  S2UR UR5, SR_CgaCtaId ;  /* 0x00000000000579c3 */ /* 0x000f620000008800 */
[----:B------:R-:W-:Y:S01]  /*0890*/  UMOV UR4, 0x400 ;  /* 0x0000040000047882 */ /* 0x000fe20000000000 */
[----:B---34-:R-:W-:Y:S01]  /*08a0*/  LOP3.LUT R8, R12, 0xfc, RZ, 0xc0, !PT ;  /* 0x000000fc0c087812 */ /* 0x018fe200078ec0ff */
[----:B-----5:R-:W-:-:S09]  /*08b0*/  ULEA UR4, UR5, UR4, 0x18 ;  /* 0x0000000405047291 */ /* 0x020fd2000f8ec0ff */
[----:B------:R3:W-:Y:S03]  /*08c0*/  ATOMS.POPC.INC.32 RZ, [R8+UR4] ;  /* 0x0000000008ff7f8c */ /* 0x0007e6000d800004 */
.L_x_22:
[----:B------:R-:W-:Y:S05]  /*08d0*/  BSYNC.RECONVERGENT B2 ;  /* 0x0000000000027941 */ /* 0x000fea0003800200 */
.L_x_21:
[----:B------:R-:W-:Y:S01]  /*08e0*/  IADD3 R4, P0, PT, R4, 0x8, RZ ;  /* 0x0000000804047810 */ /* 0x000fe20007f1e0ff */
[----:B------:R-:W-:-:S04]  /*08f0*/  VIADD R2, R2, 0x8 ;  /* 0x0000000802027836 */ /* 0x000fc80000000000 */
[----:B------:R-:W-:Y:S01]  /*0900*/  IMAD.X R5, RZ, RZ, R5, P0 ;  /* 0x000000ffff057224 */ /* 0x000fe200000e0605 */
[----:B------:R-:W-:Y:S07]  /*0910*/  @P5 BRA `(.L_x_23) ;  /* 0xfffffff800605947 */ /* 0x000fee000383ffff */
.L_x_6:
[----:B------:R-:W-:Y:S05]  /*0920*/  BSYNC.RECONVERGENT B1 ;  /* 0x0000000000017941 */ /* 0x000fea0003800200 */
.L_x_5:
[----:B------:R-:W-:-:S13]  /*0930*/  ISETP.NE.AND P0, PT, R16, RZ, PT ;  /* 0x000000ff1000720c */ /* 0x000fda0003f05270 */
[----:B------:R-:W-:Y:S05]  /*0940*/  @!P0 BRA `(.L_x_4) ;  /* 0x0000000400ac8947 */ /* 0x000fea0003800000 */
[----:B------:R-:W-:Y:S01]  /*0950*/  ISETP.GE.U32.AND P0, PT, R16, 0x4, PT ;  /* 0x000000041000780c */ /* 0x000fe20003f06070 */
[----:B------:R-:W-:Y:S01]  /*0960*/  BSSY.RECONVERGENT B1, `(.L_x_24) ;  /* 0x0000037000017945 */ /* 0x000fe20003800200 */
[----:B------:R-:W-:-:S11]  /*0970*/  LOP3.LUT R15, R7, 0x3, RZ, 0xc0, !PT ;  /* 0x00000003070f7812 */ /* 0x000fd600078ec0ff */
[----:B------:R-:W-:Y:S05]  /*0980*/  @!P0 BRA `(.L_x_25) ;  /* 0x0000000000d08947 */ /* 0x000fea0003800000 */
[----:B------:R-:W5:Y:S02]  /*0990*/  LDCU.64 UR4, c[0x0][0x380] ;  /* 0x00007000ff0477ac */ /* 0x000f640008000a00 */
[----:B-----5:R-:W-:-:S05]  /*09a0*/  IADD3 R4, P0, PT, R2, UR4, RZ ;  /* 0x0000000402047c10 */ /* 0x020fca000ff1e0ff */
[----:B------:R-:W-:-:S05]  /*09b0*/  IMAD.X R5, RZ, RZ, UR5, P0 ;  /* 0x00000005ff057e24 */ /* 0x000fca00080e06ff */
[----:B------:R-:W2:Y:S04]  /*09c0*/  LDG.E.U8 R6, desc[UR6][R4.64] ;  /* 0x0000000604067981 */ /* 0x000ea8000c1e1100 */
[----:B---34-:R-:W3:Y:S04]  /*09d0*/  LDG.E.U8 R8, desc[UR6][R4.64+0x1] ;  /* 0x0000010604087981 */ /* 0x018ee8000c1e1100 */
[----:B0-----:R-:W4:Y:S04]  /*09e0*/  LDG.E.U8 R9, desc[UR6][R4.64+0x2] ;  /* 0x0000020604097981 */ /* 0x001f28000c1e1100 */
[----:B-1----:R-:W5:Y:S01]  /*09f0*/  LDG.E.U8 R10, desc[UR6][R4.64+0x3] ;  /* 0x00000306040a7981 */ /* 0x002f62000c1e1100 */
[----:B------:R-:W-:Y:S01]  /*0a00*/  BSSY.RECONVERGENT B2, `(.L_x_26) ;  /* 0x0000013000027945 */ /* 0x000fe20003800200 */
[----:B--2---:R-:W-:-:S02]  /*0a10*/  VIADD R11, R6, 0xffffff9f ;  /* 0xffffff9f060b7836 */ /* 0x004fc40000000000 */
[----:B---3--:R-:W-:-:S03]  /*0a20*/  VIADD R12, R8, 0xffffff9f ;  /* 0xffffff9f080c7836 */ /* 0x008fc60000000000 */
[----:B------:R-:W-:Y:S01]  /*0a30*/  LOP3.LUT R6, R11, 0xff, RZ, 0xc0, !PT ;  /* 0x000000ff0b067812 */ /* 0x000fe200078ec0ff */
[----:B----4-:R-:W-:-:S03]  /*0a40*/  VIADD R13, R9, 0xffffff9f ;  /* 0xffffff9f090d7836 */ /* 0x010fc60000000000 */
[----:B------:R-:W-:Y:S02]  /*0a50*/  ISETP.GT.U32.AND P0, PT, R6, 0x19, PT ;  /* 0x000000190600780c */ /* 0x000fe40003f04070 */
[----:B------:R-:W-:Y:S01]  /*0a60*/  LOP3.LUT R8, R12, 0xff, RZ, 0xc0, !PT ;  /* 0x000000ff0c087812 */ /* 0x000fe200078ec0ff */
[----:B-----5:R-:W-:Y:S01]  /*0a70*/  VIADD R14, R10, 0xffffff9f ;  /* 0xffffff9f0a0e7836 */ /* 0x020fe20000000000 */
[----:B------:R-:W-:Y:S02]  /*0a80*/  LOP3.LUT R9, R13, 0xff, RZ, 0xc0, !PT ;  /* 0x000000ff0d097812 */ /* 0x000fe400078ec0ff */
[----:B------:R-:W-:Y:S02]  /*0a90*/  ISETP.GT.U32.AND P1, PT, R8, 0x19, PT ;  /* 0x000000190800780c */ /* 0x000fe40003f24070 */
[----:B------:R-:W-:Y:S02]  /*0aa0*/  LOP3.LUT R10, R14, 0xff, RZ, 0xc0, !PT ;  /* 0x000000ff0e0a7812 */ /* 0x000fe400078ec0ff */
[----:B------:R-:W-:-:S02]  /*0ab0*/  ISETP.GT.U32.AND P2, PT, R9, 0x19, PT ;  /* 0x000000190900780c */ /* 0x000fc40003f44070 */
[----:B------:R-:W-:Y:S01]  /*0ac0*/  ISETP.GT.U32.AND P3, PT, R10, 0x19, PT ;  /* 0x000000190a00780c */ /* 0x000fe20003f64070 */
[----:B------:R-:W-:-:S12]  /*0ad0*/  @P0 BRA `(.L_x_27) ;  /* 0x0000000000140947 */ /* 0x000fd80003800000 */
[----:B------:R-:W0:Y:S01]  /*0ae0*/  S2UR UR5, SR_CgaCtaId ;  /* 0x00000000000579c3 */ /* 0x000e220000008800 */
[----:B------:R-:W-:Y:S01]  /*0af0*/  UMOV UR4, 0x400 ;  /* 0x0000040000047882 */ /* 0x000fe20000000000 */
[----:B------:R-:W-:Y:S01]  /*0b00*/  LOP3.LUT R4, R11, 0xfc, RZ, 0xc0, !PT ;  /* 0x000000fc0b047812 */ /* 0x000fe200078ec0ff */
[----:B0-----:R-:W-:-:S09]  /*0b10*/  ULEA UR4, UR5, UR4, 0x18 ;  /* 0x0000000405047291 */ /* 0x001fd2000f8ec0ff */
[----:B------:R0:W-:Y:S03]  /*0b20*/  ATOMS.POPC.INC.32 RZ, [R4+UR4] ;  /* 0x0000000004ff7f8c */ /* 0x0001e6000d800004 */
.L_x_27:
[----:B------:R-:W-:Y:S05]  /*0b30*/  BSYNC.RECONVERGENT B2 ;  /* 0x0000000000027941 */ /* 0x000fea0003800200 */
.L_x_26:
[----:B------:R-:W-:Y:S04]  /*0b40*/  BSSY.RECONVERGENT B2, `(.L_x_28) ;  /* 0x0000007000027945 */ /* 0x000fe80003800200 */
[----:B------:R-:W-:Y:S05]  /*0b50*/  @P1 BRA `(.L_x_29) ;  /* 0x0000000000141947 */ /* 0x000fea0003800000 */
[----:B------:R-:W1:Y:S01]  /*0b60*/  S2UR UR5, SR_CgaCtaId ;  /* 0x00000000000579c3 */ /* 0x000e620000008800 */
[----:B------:R-:W-:Y:S01]  /*0b70*/  UMOV UR4, 0x400 ;  /* 0x0000040000047882 */ /* 0x000fe20000000000 */
[----:B0-----:R-:W-:Y:S01]  /*0b80*/  LOP3.LUT R4, R12, 0xfc, RZ, 0xc0, !PT ;  /* 0x000000fc0c047812 */ /* 0x001fe200078ec0ff */
[----:B-1----:R-:W-:-:S09]  /*0b90*/  ULEA UR4, UR5, UR4, 0x18 ;  /* 0x0000000405047291 */ /* 0x002fd2000f8ec0ff */
[----:B------:R1:W-:Y:S03]  /*0ba0*/  ATOMS.POPC.INC.32 RZ, [R4+UR4] ;  /* 0x0000000004ff7f8c */ /* 0x0003e6000d800004 */
.L_x_29:
[----:B------:R-:W-:Y:S05]  /*0bb0*/  BSYNC.RECONVERGENT B2 ;  /* 0x0000000000027941 */ /* 0x000fea0003800200 */
.L_x_28:
[----:B------:R-:W-:Y:S04]  /*0bc0*/  BSSY.RECONVERGENT B2, `(.L_x_30) ;  /* 0x0000007000027945 */ /* 0x000fe80003800200 */
[----:B------:R-:W-:Y:S05]  /*0bd0*/  @P2 BRA `(.L_x_31) ;  /* 0x0000000000142947 */ /* 0x000fea0003800000 */
[----:B------:R-:W2:Y:S01]  /*0be0*/  S2UR UR5, SR_CgaCtaId ;  /* 0x00000000000579c3 */ /* 0x000ea20000008800 */
[----:B------:R-:W-:Y:S01]  /*0bf0*/  UMOV UR4, 0x400 ;  /* 0x0000040000047882 */ /* 0x000fe20000000000 */
[----:B01----:R-:W-:Y:S01]  /*0c00*/  LOP3.LUT R4, R13, 0xfc, RZ, 0xc0, !PT ;  /* 0x000000fc0d047812 */ /* 0x003fe200078ec0ff */
[----:B--2---:R-:W-:-:S09]  /*0c10*/  ULEA UR4, UR5, UR4, 0x18 ;  /* 0x0000000405047291 */ /* 0x004fd2000f8ec0ff */
[----:B------:R2:W-:Y:S03]  /*0c20*/  ATOMS.POPC.INC.32 RZ, [R4+UR4] ;  /* 0x0000000004ff7f8c */ /* 0x0005e6000d800004 */
.L_x_31:
[----:B------:R-:W-:Y:S05]  /*0c30*/  BSYNC.RECONVERGENT B2 ;  /* 0x0000000000027941 */ /* 0x000fea0003800200 */
.L_x_30:
[----:B------:R-:W-:Y:S04]  /*0c40*/  BSSY.RECONVERGENT B2, `(.L_x_32) ;  /* 0x0000007000027945 */ /* 0x000fe80003800200 */
[----:B------:R-:W-:Y:S05]  /*0c50*/  @P3 BRA `(.L_x_33) ;  /* 0x0000000000143947 */ /* 0x000fea0003800000 */
[----:B------:R-:W3:Y:S01]  /*0c60*/  S2UR UR5, SR_CgaCtaId ;  /* 0x00000000000579c3 */ /* 0x000ee20000008800 */
[----:B------:R-:W-:Y:S01]  /*0c70*/  UMOV UR4, 0x400 ;  /* 0x0000040000047882 */ /* 0x000fe20000000000 */
[----:B012---:R-:W-:Y:S01]  /*0c80*/  LOP3.LUT R4, R14, 0xfc, RZ, 0xc0, !PT ;  /* 0x000000fc0e047812 */ /* 0x007fe200078ec0ff */
[----:B---3--:R-:W-:-:S09]  /*0c90*/  ULEA UR4, UR5, UR4, 0x18 ;  /* 0x0000000405047291 */ /* 0x008fd2000f8ec0ff */
[----:B------:R3:W-:Y:S03]  /*0ca0*/  ATOMS.POPC.INC.32 RZ, [R4+UR4] ;  /* 0x0000000004ff7f8c */ /* 0x0007e6000d800004 */
.L_x_33:
[----:B------:R-:W-:Y:S05]  /*0cb0*/  BSYNC.RECONVERGENT B2 ;  /* 0x0000000000027941 */ /* 0x000fea0003800200 */
.L_x_32:
[----:B------:R-:W-:-:S07]  /*0cc0*/  VIADD R2, R2, 0x4 ;  /* 0x0000000402027836 */ /* 0x000fce0000000000 */
.L_x_25:
[----:B------:R-:W-:Y:S05]  /*0cd0*/  BSYNC.RECONVERGENT B1 ;  /* 0x0000000000017941 */ /* 0x000fea0003800200 */
.L_x_24:
[----:B------:R-:W-:-:S13]  /*0ce0*/  ISETP.NE.AND P0, PT, R15, RZ, PT ;  /* 0x000000ff0f00720c */ /* 0x000fda0003f05270 */
[----:B------:R-:W-:Y:S05]  /*0cf0*/  @!P0 BRA `(.L_x_4) ;  /* 0x0000000000c08947 */ /* 0x000fea0003800000 */
[----:B------:R-:W-:Y:S01]  /*0d00*/  ISETP.NE.AND P0, PT, R15, 0x1, PT ;  /* 0x000000010f00780c */ /* 0x000fe20003f05270 */
[----:B------:R-:W-:-:S12]  /*0d10*/  BSSY.RECONVERGENT B1, `(.L_x_34) ;  /* 0x000001e000017945 */ /* 0x000fd80003800200 */
[----:B------:R-:W-:Y:S05]  /*0d20*/  @!P0 BRA `(.L_x_35) ;  /* 0x0000000000708947 */ /* 0x000fea0003800000 */
[----:B------:R-:W0:Y:S02]  /*0d30*/  LDCU.64 UR4, c[0x0][0x380] ;  /* 0x00007000ff0477ac */ /* 0x000e240008000a00 */
[----:B0123--:R-:W-:-:S05]  /*0d40*/  IADD3 R4, P0, PT, R2, UR4, RZ ;  /* 0x0000000402047c10 */ /* 0x00ffca000ff1e0ff */
[----:B------:R-:W-:-:S05]  /*0d50*/  IMAD.X R5, RZ, RZ, UR5, P0 ;  /* 0x00000005ff057e24 */ /* 0x000fca00080e06ff */
[----:B------:R-:W2:Y:S04]  /*0d60*/  LDG.E.U8 R6, desc[UR6][R4.64] ;  /* 0x0000000604067981 */ /* 0x000ea8000c1e1100 */
[----:B----4-:R-:W3:Y:S01]  /*0d70*/  LDG.E.U8 R8, desc[UR6][R4.64+0x1] ;  /* 0x0000010604087981 */ /* 0x010ee2000c1e1100 */
[----:B------:R-:W-:Y:S01]  /*0d80*/  BSSY.RECONVERGENT B2, `(.L_x_36) ;  /* 0x000000d000027945 */ /* 0x000fe20003800200 */
[----:B--2---:R-:W-:Y:S02]  /*0d90*/  VIADD R9, R6, 0xffffff9f ;  /* 0xffffff9f06097836 */ /* 0x004fe40000000000 */
[----:B---3--:R-:W-:-:S03]  /*0da0*/  VIADD R10, R8, 0xffffff9f ;  /* 0xffffff9f080a7836 */ /* 0x008fc60000000000 */
[----:B------:R-:W-:-:S04]  /*0db0*/  LOP3.LUT R6, R9, 0xff, RZ, 0xc0, !PT ;  /* 0x000000ff09067812 */ /* 0x000fc800078ec0ff */
[----:B------:R-:W-:Y:S02]  /*0dc0*/  ISETP.GT.U32.AND P0, PT, R6, 0x19, PT ;  /* 0x000000190600780c */ /* 0x000fe40003f04070 */
[----:B------:R-:W-:-:S04]  /*0dd0*/  LOP3.LUT R8, R10, 0xff, RZ, 0xc0, !PT ;  /* 0x000000ff0a087812 */ /* 0x000fc800078ec0ff */
[----:B------:R-:W-:-:S07]  /*0de0*/  ISETP.GT.U32.AND P1, PT, R8, 0x19, PT ;  /* 0x000000190800780c */ /* 0x000fce0003f24070 */
[----:B------:R-:W-:Y:S06]  /*0df0*/  @P0 BRA `(.L_x_37) ;  /* 0x0000000000140947 */ /* 0x000fec0003800000 */
[----:B------:R-:W0:Y:S01]  /*0e00*/  S2UR UR5, SR_CgaCtaId ;  /* 0x00000000000579c3 */ /* 0x000e220000008800 */
[----:B------:R-:W-:Y:S01]  /*0e10*/  UMOV UR4, 0x400 ;  /* 0x0000040000047882 */ /* 0x000fe20000000000 */
[----:B------:R-:W-:Y:S01]  /*0e20*/  LOP3.LUT R4, R9, 0xfc, RZ, 0xc0, !PT ;  /* 0x000000fc09047812 */ /* 0x000fe200078ec0ff */
[----:B0-----:R-:W-:-:S09]  /*0e30*/  ULEA UR4, UR5, UR4, 0x18 ;  /* 0x0000000405047291 */ /* 0x001fd2000f8ec0ff */
[----:B------:R0:W-:Y:S03]  /*0e40*/  ATOMS.POPC.INC.32 RZ, [R4+UR4] ;  /* 0x0000000004ff7f8c */ /* 0x0001e6000d800004 */
.L_x_37:
[----:B------:R-:W-:Y:S05]  /*0e50*/  BSYNC.RECONVERGENT B2 ;  /* 0x0000000000027941 */ /* 0x000fea0003800200 */
.L_x_36:
[----:B------:R-:W-:Y:S04]  /*0e60*/  BSSY.RECONVERGENT B2, `(.L_x_38) ;  /* 0x0000007000027945 */ /* 0x000fe80003800200 */
[----:B------:R-:W-:Y:S05]  /*0e70*/  @P1 BRA `(.L_x_39) ;  /* 0x0000000000141947 */ /* 0x000fea0003800000 */
[----:B------:R-:W1:Y:S01]  /*0e80*/  S2UR UR5, SR_CgaCtaId ;  /* 0x00000000000579c3 */ /* 0x000e620000008800 */
[----:B------:R-:W-:Y:S01]  /*0e90*/  UMOV UR4, 0x400 ;  /* 0x0000040000047882 */ /* 0x000fe20000000000 */
[----:B0-----:R-:W-:Y:S01]  /*0ea0*/  LOP3.LUT R4, R10, 0xfc, RZ, 0xc0, !PT ;  /* 0x000000fc0a047812 */ /* 0x001fe200078ec0ff */
[----:B-1----:R-:W-:-:S09]  /*0eb0*/  ULEA UR4, UR5, UR4, 0x18 ;  /* 0x0000000405047291 */ /* 0x002fd2000f8ec0ff */
[----:B------:R1:W-:Y:S03]  /*0ec0*/  ATOMS.POPC.INC.32 RZ, [R4+UR4] ;  /* 0x0000000004ff7f8c */ /* 0x0003e6000d800004 */
.L_x_39:
[----:B------:R-:W-:Y:S05]  /*0ed0*/  BSYNC.RECONVERGENT B2 ;  /* 0x0000000000027941 */ /* 0x000fea0003800200 */
.L_x_38:
[----:B------:R-:W-:-:S07]  /*0ee0*/  VIADD R2, R2, 0x2 ;  /* 0x0000000202027836 */ /* 0x000fce0000000000 */
.L_x_35:
[----:B------:R-:W-:Y:S05]  /*0ef0*/  BSYNC.RECONVERGENT B1 ;  /* 0x0000000000017941 */ /* 0x000fea0003800200 */
.L_x_34:
[----:B------:R-:W-:-:S04]  /*0f00*/  LOP3.LUT R7, R7, 0x1, RZ, 0xc0, !PT ;  /* 0x0000000107077812 */ /* 0x000fc800078ec0ff */
[----:B------:R-:W-:-:S13]  /*0f10*/  ISETP.NE.U32.AND P0, PT, R7, 0x1, PT ;  /* 0x000000010700780c */ /* 0x000fda0003f05070 */
[----:B------:R-:W-:Y:S05]  /*0f20*/  @P0 BRA `(.L_x_4) ;  /* 0x0000000000340947 */ /* 0x000fea0003800000 */
[----:B------:R-:W0:Y:S02]  /*0f30*/  LDCU.64 UR4, c[0x0][0x380] ;  /* 0x00007000ff0477ac */ /* 0x000e240008000a00 */
[----:B0123--:R-:W-:-:S05]  /*0f40*/  IADD3 R4, P0, PT, R2, UR4, RZ ;  /* 0x0000000402047c10 */ /* 0x00ffca000ff1e0ff */
[----:B------:R-:W-:-:S05]  /*0f50*/  IMAD.X R5, RZ, RZ, UR5, P0 ;  /* 0x00000005ff057e24 */ /* 0x000fca00080e06ff */
[----:B------:R-:W2:Y:S02]  /*0f60*/  LDG.E.U8 R4, desc[UR6][R4.64] ;  /* 0x0000000604047981 */ /* 0x000ea4000c1e1100 */
[----:B--2---:R-:W-:-:S05]  /*0f70*/  VIADD R6, R4, 0xffffff9f ;  /* 0xffffff9f04067836 */ /* 0x004fca0000000000 */
[----:B------:R-:W-:-:S04]  /*0f80*/  LOP3.LUT R2, R6, 0xff, RZ, 0xc0, !PT ;  /* 0x000000ff06027812 */ /* 0x000fc800078ec0ff */
[----:B------:R-:W-:-:S13]  /*0f90*/  ISETP.GT.U32.AND P0, PT, R2, 0x19, PT ;  /* 0x000000190200780c */ /* 0x000fda0003f04070 */
[----:B------:R-:W-:Y:S05]  /*0fa0*/  @P0 BRA `(.L_x_4) ;  /* 0x0000000000140947 */ /* 0x000fea0003800000 */
[----:B------:R-:W0:Y:S01]  /*0fb0*/  S2UR UR5, SR_CgaCtaId ;  /* 0x00000000000579c3 */ /* 0x000e220000008800 */
[----:B------:R-:W-:Y:S01]  /*0fc0*/  UMOV UR4, 0x400 ;  /* 0x0000040000047882 */ /* 0x000fe20000000000 */
[----:B------:R-:W-:Y:S01]  /*0fd0*/  LOP3.LUT R2, R6, 0xfc, RZ, 0xc0, !PT ;  /* 0x000000fc06027812 */ /* 0x000fe200078ec0ff */
[----:B0-----:R-:W-:-:S09]  /*0fe0*/  ULEA UR4, UR5, UR4, 0x18 ;  /* 0x0000000405047291 */ /* 0x001fd2000f8ec0ff */
[----:B------:R0:W-:Y:S03]  /*0ff0*/  ATOMS.POPC.INC.32 RZ, [R2+UR4] ;  /* 0x0000000002ff7f8c */ /* 0x0001e6000d800004 */
.L_x_4:
[----:B------:R-:W-:Y:S05]  /*1000*/  BSYNC.RECONVERGENT B0 ;  /* 0x0000000000007941 */ /* 0x000fea0003800200 */
.L_x_3:
[----:B------:R-:W-:Y:S01]  /*1010*/  BAR.SYNC.DEFER_BLOCKING 0x0 ;  /* 0x0000000000007b1d */ /* 0x000fe20000010000 */
[----:B------:R-:W-:-:S13]  /*1020*/  ISETP.GT.U32.AND P0, PT, R0, 0x6, PT ;  /* 0x000000060000780c */ /* 0x000fda0003f04070 */
[----:B------:R-:W-:Y:S05]  /*1030*/  @P0 EXIT ;  /* 0x000000000000094d */ /* 0x000fea0003800000 */
[----:B------:R-:W5:Y:S01]  /*1040*/  S2UR UR5, SR_CgaCtaId ;  /* 0x00000000000579c3 */ /* 0x000f620000008800 */
[----:B------:R-:W-:-:S07]  /*1050*/  UMOV UR4, 0x400 ;  /* 0x0000040000047882 */ /* 0x000fce0000000000 */
[----:B0123--:R-:W0:Y:S01]  /*1060*/  LDC.64 R4, c[0x0][0x390] ;  /* 0x0000e400ff047b82 */ /* 0x00fe220000000a00 */
[----:B-----5:R-:W-:-:S06]  /*1070*/  ULEA UR4, UR5, UR4, 0x18 ;  /* 0x0000000405047291 */ /* 0x020fcc000f8ec0ff */
[C---:B------:R-:W-:Y:S01]  /*1080*/  LEA R2, R0.reuse, UR4, 0x2 ;  /* 0x0000000400027c11 */ /* 0x040fe2000f8e10ff */
[----:B0-----:R-:W-:-:S07]  /*1090*/  IMAD.WIDE.U32 R4, R0, 0x4, R4 ;  /* 0x0000000400047825 */ /* 0x001fce00078e0004 */
.L_x_42:
[----:B------:R-:W0:Y:S01]  /*10a0*/  LDS R7, [R2] ;  /* 0x0000000002077984 */ /* 0x000e220000000800 */
[----:B------:R-:W-:Y:S01]  /*10b0*/  IMAD.IADD R0, R3, 0x1, R0 ;  /* 0x0000000103007824 */ /* 0x000fe200078e0200 */
[----:B------:R-:W-:Y:S04]  /*10c0*/  BSSY.RECONVERGENT B0, `(.L_x_40) ;  /* 0x0000005000007945 */ /* 0x000fe80003800200 */
[----:B------:R-:W-:Y:S02]  /*10d0*/  ISETP.GE.U32.AND P1, PT, R0, 0x7, PT ;  /* 0x000000070000780c */ /* 0x000fe40003f26070 */
[----:B0-----:R-:W-:-:S13]  /*10e0*/  ISETP.NE.AND P0, PT, R7, RZ, PT ;  /* 0x000000ff0700720c */ /* 0x001fda0003f05270 */
[----:B------:R-:W-:Y:S05]  /*10f0*/  @!P0 BRA `(.L_x_41) ;  /* 0x0000000000048947 */ /* 0x000fea0003800000 */
[----:B------:R0:W-:Y:S02]  /*1100*/  REDG.E.ADD.STRONG.GPU desc[UR6][R4.64], R7 ;  /* 0x000000070400798e */ /* 0x0001e4000c12e106 */
.L_x_41:
[----:B------:R-:W-:Y:S05]  /*1110*/  BSYNC.RECONVERGENT B0 ;  /* 0x0000000000007941 */ /* 0x000fea0003800200 */
.L_x_40:
[C---:B------:R-:W-:Y:S02]  /*1120*/  IMAD R2, R3.reuse, 0x4, R2 ;  /* 0x0000000403027824 */ /* 0x040fe400078e0202 */
[----:B0-----:R-:W-:Y:S01]  /*1130*/  IMAD.WIDE.U32 R4, R3, 0x4, R4 ;  /* 0x0000000403047825 */ /* 0x001fe200078e0004 */
[----:B------:R-:W-:Y:S06]  /*1140*/  @!P1 BRA `(.L_x_42) ;  /* 0xfffffffc00d49947 */ /* 0x000fec000383ffff */
[----:B------:R-:W-:Y:S05]  /*1150*/  EXIT ;  /* 0x000000000000794d */ /* 0x000fea0003800000 */
.L_x_43:
[----:B------:R-:W-:-:S00]  /*1160*/  BRA `(.L_x_43) ;  /* 0xfffffffc00fc7947 */ /* 0x000fc0000383ffff */
[----:B------:R-:W-:-:S00]  /*1170*/  NOP ;  /* 0x0000000000007918 */ /* 0x000fc00000000000 */
        /* <DEDUP_REMOVED lines=8> */
.L_x_44:


//--------------------- .nv.shared._Z20histo_private_kernelPcjPj --------------------------
	.section	.nv.shared._Z20histo_private_kernelPcjPj,"aw",@nobits
	.sectionflags	@""
	.align	4
.nv.shared._Z20histo_private_kernelPcjPj:
	.zero		1052


//--------------------- .nv.shared.reserved.0     --------------------------
	.section	.nv.shared.reserved.0,"aw",@nobits
	.weak		__nv_reservedSMEM_offset_0_alias
	.size		__nv_reservedSMEM_offset_0_alias, 0, 64
	.other		__nv_reservedSMEM_offset_0_alias,@"STO_CUDA_RESERVED_SHARED STV_DEFAULT"
__nv_reservedSMEM_offset_0_alias:
	.zero		0
	.zero		64


//--------------------- .nv.constant0._Z20histo_private_kernelPcjPj --------------------------
	.section	.nv.constant0._Z20histo_private_kernelPcjPj,"a",@progbits
	.sectionflags	@""
	.align	4
.nv.constant0._Z20histo_private_kernelPcjPj:
	.zero		920


//--------------------- SYMBOLS --------------------------

	.type		.nv.reservedSmem.offset0,@object
	.size		.nv.reservedSmem.offset0,0x4
	.type		.nv.reservedSmem.cap,@object
	.size		.nv.reservedSmem.cap,0x4
